//
// Generated by NVIDIA NVVM Compiler
//
// Compiler Build ID: CL-36424714
// Cuda compilation tools, release 13.0, V13.0.88
// Based on NVVM 20.0.0
//

.version 9.0
.target sm_100
.address_size 64

	// .globl	_Z11debugKernelPfi

.visible .entry _Z11debugKernelPfi(
	.param .u64 .ptr .align 1 _Z11debugKernelPfi_param_0,
	.param .u32 _Z11debugKernelPfi_param_1
)
{
	.reg .pred 	%p<2>;
	.reg .b32 	%r<6>;
	.reg .b32 	%f<3>;
	.reg .b64 	%rd<5>;

	ld.param.u64 	%rd1, [_Z11debugKernelPfi_param_0];
	ld.param.u32 	%r2, [_Z11debugKernelPfi_param_1];
	mov.u32 	%r3, %ctaid.x;
	mov.u32 	%r4, %ntid.x;
	mov.u32 	%r5, %tid.x;
	mad.lo.s32 	%r1, %r3, %r4, %r5;
	setp.ge.s32 	%p1, %r1, %r2;
	@%p1 bra 	$L__BB0_2;
	cvta.to.global.u64 	%rd2, %rd1;
	mul.wide.s32 	%rd3, %r1, 4;
	add.s64 	%rd4, %rd2, %rd3;
	ld.global.f32 	%f1, [%rd4];
	fma.rn.f32 	%f2, %f1, 0f40000000, 0f3F800000;
	st.global.f32 	[%rd4], %f2;
$L__BB0_2:
	ret;

}
	// .globl	_Z17problematicKernelPfi
.visible .entry _Z17problematicKernelPfi(
	.param .u64 .ptr .align 1 _Z17problematicKernelPfi_param_0,
	.param .u32 _Z17problematicKernelPfi_param_1
)
{
	.reg .pred 	%p<2>;
	.reg .b32 	%r<10>;
	.reg .b32 	%f<4>;
	.reg .b64 	%rd<5>;

	ld.param.u64 	%rd1, [_Z17problematicKernelPfi_param_0];
	ld.param.u32 	%r2, [_Z17problematicKernelPfi_param_1];
	mov.u32 	%r4, %ctaid.x;
	mov.u32 	%r5, %ntid.x;
	mov.u32 	%r6, %tid.x;
	mad.lo.s32 	%r7, %r4, %r5, %r6;
	add.s32 	%r8, %r7, 1;
	max.s32 	%r9, %r7, %r8;
	setp.ge.s32 	%p1, %r9, %r2;
	@%p1 bra 	$L__BB1_2;
	cvta.to.global.u64 	%rd2, %rd1;
	mul.wide.s32 	%rd3, %r7, 4;
	add.s64 	%rd4, %rd2, %rd3;
	ld.global.f32 	%f1, [%rd4];
	ld.global.f32 	%f2, [%rd4+4];
	add.f32 	%f3, %f1, %f2;
	st.global.f32 	[%rd4], %f3;
$L__BB1_2:
	ret;

}
	// .globl	_Z14profiledKernelPfS_i
.visible .entry _Z14profiledKernelPfS_i(
	.param .u64 .ptr .align 1 _Z14profiledKernelPfS_i_param_0,
	.param .u64 .ptr .align 1 _Z14profiledKernelPfS_i_param_1,
	.param .u32 _Z14profiledKernelPfS_i_param_2
)
{
	.reg .pred 	%p<2>;
	.reg .b32 	%r<8>;
	.reg .b32 	%f<16>;
	.reg .b64 	%rd<8>;

	ld.param.u64 	%rd1, [_Z14profiledKernelPfS_i_param_0];
	ld.param.u64 	%rd2, [_Z14profiledKernelPfS_i_param_1];
	ld.param.u32 	%r2, [_Z14profiledKernelPfS_i_param_2];
	mov.u32 	%r3, %ctaid.x;
	mov.u32 	%r4, %ntid.x;
	mov.u32 	%r5, %tid.x;
	mad.lo.s32 	%r1, %r3, %r4, %r5;
	setp.ge.s32 	%p1, %r1, %r2;
	@%p1 bra 	$L__BB2_2;
	cvta.to.global.u64 	%rd3, %rd1;
	cvta.to.global.u64 	%rd4, %rd2;
	mul.wide.s32 	%rd5, %r1, 4;
	add.s64 	%rd6, %rd3, %rd5;
	ld.global.f32 	%f1, [%rd6];
	sqrt.rn.f32 	%f2, %f1;
	fma.rn.f32 	%f3, %f1, %f1, %f2;
	fma.rn.f32 	%f4, %f1, 0fBBBB989D, 0f3F000000;
	cvt.sat.f32.f32 	%f5, %f4;
	mov.f32 	%f6, 0f4B400001;
	mov.f32 	%f7, 0f437C0000;
	fma.rm.f32 	%f8, %f5, %f7, %f6;
	add.f32 	%f9, %f8, 0fCB40007F;
	neg.f32 	%f10, %f9;
	fma.rn.f32 	%f11, %f1, 0fBFB8AA3B, %f10;
	fma.rn.f32 	%f12, %f1, 0fB2A57060, %f11;
	mov.b32 	%r6, %f8;
	shl.b32 	%r7, %r6, 23;
	mov.b32 	%f13, %r7;
	ex2.approx.ftz.f32 	%f14, %f12;
	fma.rn.f32 	%f15, %f14, %f13, %f3;
	add.s64 	%rd7, %rd4, %rd5;
	st.global.f32 	[%rd7], %f15;
$L__BB2_2:
	ret;

}
	// .globl	_Z17memoryCheckKernelPfi
.visible .entry _Z17memoryCheckKernelPfi(
	.param .u64 .ptr .align 1 _Z17memoryCheckKernelPfi_param_0,
	.param .u32 _Z17memoryCheckKernelPfi_param_1
)
{
	.reg .pred 	%p<2>;
	.reg .b32 	%r<6>;
	.reg .b32 	%f<2>;
	.reg .b64 	%rd<5>;

	ld.param.u64 	%rd1, [_Z17memoryCheckKernelPfi_param_0];
	ld.param.u32 	%r2, [_Z17memoryCheckKernelPfi_param_1];
	mov.u32 	%r3, %ctaid.x;
	mov.u32 	%r4, %ntid.x;
	mov.u32 	%r5, %tid.x;
	mad.lo.s32 	%r1, %r3, %r4, %r5;
	setp.ge.s32 	%p1, %r1, %r2;
	@%p1 bra 	$L__BB3_2;
	cvta.to.global.u64 	%rd2, %rd1;
	cvt.rn.f32.s32 	%f1, %r1;
	mul.wide.s32 	%rd3, %r1, 4;
	add.s64 	%rd4, %rd2, %rd3;
	st.global.f32 	[%rd4], %f1;
$L__BB3_2:
	ret;

}


// ===== COMPILED SASS (sm_100) =====

	.target	sm_100

	.elftype	@"ET_EXEC"


//--------------------- .note.nv.tkinfo           --------------------------
	.section	.note.nv.tkinfo,"",@"SHT_NOTE"
	.sectionflags	@"SHF_NOTE_NV_TKINFO"
	.tkinfo
        /*0018*/ 	.word	0x00000002
        /*0030*/ 	.string	""
        /*0030*/ 	.string	"ptxas"
        /*0030*/ 	.string	"Cuda compilation tools, release 13.0, V13.0.88"
        /*0030*/ 	.string	"Build cuda_13.0.r13.0/compiler.36424714_0"
        /*0030*/ 	.string	"-arch sm_100 -m 64 "



//--------------------- .note.nv.cuinfo           --------------------------
	.section	.note.nv.cuinfo,"",@"SHT_NOTE"
	.sectionflags	@"SHF_NOTE_NV_CUINFO"
        /*0018*/ 	.short	0x0002
        /*001a*/ 	.short	0x0064
        /*001c*/ 	.short	0x0082
	.zero		2


//--------------------- .nv.info                  --------------------------
	.section	.nv.info,"",@"SHT_CUDA_INFO"
	.align	4


	//----- nvinfo : EIATTR_REGCOUNT
	.align		4
        /*0000*/ 	.byte	0x04, 0x2f
        /*0002*/ 	.short	(.L_1 - .L_0)
	.align		4
.L_0:
        /*0004*/ 	.word	index@(_Z11debugKernelPfi)
        /*0008*/ 	.word	0x00000008


	//----- nvinfo : EIATTR_FRAME_SIZE
	.align		4
.L_1:
        /*000c*/ 	.byte	0x04, 0x11
        /*000e*/ 	.short	(.L_3 - .L_2)
	.align		4
.L_2:
        /*0010*/ 	.word	index@(_Z11debugKernelPfi)
        /*0014*/ 	.word	0x00000000


	//----- nvinfo : EIATTR_REGCOUNT
	.align		4
.L_3:
        /*0018*/ 	.byte	0x04, 0x2f
        /*001a*/ 	.short	(.L_5 - .L_4)
	.align		4
.L_4:
        /*001c*/ 	.word	index@(_Z17problematicKernelPfi)
        /*0020*/ 	.word	0x00000008


	//----- nvinfo : EIATTR_FRAME_SIZE
	.align		4
.L_5:
        /*0024*/ 	.byte	0x04, 0x11
        /*0026*/ 	.short	(.L_7 - .L_6)
	.align		4
.L_6:
        /*0028*/ 	.word	index@(_Z17problematicKernelPfi)
        /*002c*/ 	.word	0x00000000


	//----- nvinfo : EIATTR_REGCOUNT
	.align		4
.L_7:
        /*0030*/ 	.byte	0x04, 0x2f
        /*0032*/ 	.short	(.L_9 - .L_8)
	.align		4
.L_8:
        /*0034*/ 	.word	index@(_Z14profiledKernelPfS_i)
        /*0038*/ 	.word	0x0000000c


	//----- nvinfo : EIATTR_FRAME_SIZE
	.align		4
.L_9:
        /*003c*/ 	.byte	0x04, 0x11
        /*003e*/ 	.short	(.L_11 - .L_10)
	.align		4
.L_10:
        /*0040*/ 	.word	index@($__internal_0_$__cuda_sm20_sqrt_rn_f32_slowpath)
        /*0044*/ 	.word	0x00000000


	//----- nvinfo : EIATTR_FRAME_SIZE
	.align		4
.L_11:
        /*0048*/ 	.byte	0x04, 0x11
        /*004a*/ 	.short	(.L_13 - .L_12)
	.align		4
.L_12:
        /*004c*/ 	.word	index@(_Z14profiledKernelPfS_i)
        /*0050*/ 	.word	0x00000000


	//----- nvinfo : EIATTR_REGCOUNT
	.align		4
.L_13:
        /*0054*/ 	.byte	0x04, 0x2f
        /*0056*/ 	.short	(.L_15 - .L_14)
	.align		4
.L_14:
        /*0058*/ 	.word	index@(_Z17memoryCheckKernelPfi)
        /*005c*/ 	.word	0x0000000a


	//----- nvinfo : EIATTR_FRAME_SIZE
	.align		4
.L_15:
        /*0060*/ 	.byte	0x04, 0x11
        /*0062*/ 	.short	(.L_17 - .L_16)
	.align		4
.L_16:
        /*0064*/ 	.word	index@(_Z17memoryCheckKernelPfi)
        /*0068*/ 	.word	0x00000000


	//----- nvinfo : EIATTR_MIN_STACK_SIZE
	.align		4
.L_17:
        /*006c*/ 	.byte	0x04, 0x12
        /*006e*/ 	.short	(.L_19 - .L_18)
	.align		4
.L_18:
        /*0070*/ 	.word	index@(_Z17memoryCheckKernelPfi)
        /*0074*/ 	.word	0x00000000


	//----- nvinfo : EIATTR_MIN_STACK_SIZE
	.align		4
.L_19:
        /*0078*/ 	.byte	0x04, 0x12
        /*007a*/ 	.short	(.L_21 - .L_20)
	.align		4
.L_20:
        /*007c*/ 	.word	index@(_Z14profiledKernelPfS_i)
        /*0080*/ 	.word	0x00000000


	//----- nvinfo : EIATTR_MIN_STACK_SIZE
	.align		4
.L_21:
        /*0084*/ 	.byte	0x04, 0x12
        /*0086*/ 	.short	(.L_23 - .L_22)
	.align		4
.L_22:
        /*0088*/ 	.word	index@(_Z17problematicKernelPfi)
        /*008c*/ 	.word	0x00000000


	//----- nvinfo : EIATTR_MIN_STACK_SIZE
	.align		4
.L_23:
        /*0090*/ 	.byte	0x04, 0x12
        /*0092*/ 	.short	(.L_25 - .L_24)
	.align		4
.L_24:
        /*0094*/ 	.word	index@(_Z11debugKernelPfi)
        /*0098*/ 	.word	0x00000000
.L_25:


//--------------------- .nv.compat                --------------------------
	.section	.nv.compat,"",@"SHT_CUDA_COMPAT_INFO"
	.align	4
        /*0000*/ 	.byte	0x02, 0x09, 0x00, 0x00, 0x02, 0x02, 0x01, 0x00, 0x02, 0x05, 0x05, 0x00, 0x03, 0x07, 0x01, 0x01
        /*0010*/ 	.byte	0x02, 0x03, 0x00, 0x00, 0x02, 0x06, 0x01, 0x00, 0x04, 0x0b, 0x08, 0x00, 0x01, 0x00, 0x00, 0x00
        /*0020*/ 	.byte	0x00, 0x00, 0x00, 0x00


//--------------------- .nv.info._Z17memoryCheckKernelPfi --------------------------
	.section	.nv.info._Z17memoryCheckKernelPfi,"",@"SHT_CUDA_INFO"
	.sectionflags	@""
	.align	4


	//----- nvinfo : EIATTR_CUDA_API_VERSION
	.align		4
        /*0000*/ 	.byte	0x04, 0x37
        /*0002*/ 	.short	(.L_27 - .L_26)
.L_26:
        /*0004*/ 	.word	0x00000082


	//----- nvinfo : EIATTR_KPARAM_INFO
	.align		4
.L_27:
        /*0008*/ 	.byte	0x04, 0x17
        /*000a*/ 	.short	(.L_29 - .L_28)
.L_28:
        /*000c*/ 	.word	0x00000000
        /*0010*/ 	.short	0x0001
        /*0012*/ 	.short	0x0008
        /*0014*/ 	.byte	0x00, 0xf0, 0x11, 0x00


	//----- nvinfo : EIATTR_KPARAM_INFO
	.align		4
.L_29:
        /*0018*/ 	.byte	0x04, 0x17
        /*001a*/ 	.short	(.L_31 - .L_30)
.L_30:
        /*001c*/ 	.word	0x00000000
        /*0020*/ 	.short	0x0000
        /*0022*/ 	.short	0x0000
        /*0024*/ 	.byte	0x00, 0xf5, 0x21, 0x00


	//----- nvinfo : EIATTR_SPARSE_MMA_MASK
	.align		4
.L_31:
        /*0028*/ 	.byte	0x03, 0x50
        /*002a*/ 	.short	0x0000


	//----- nvinfo : EIATTR_MAXREG_COUNT
	.align		4
        /*002c*/ 	.byte	0x03, 0x1b
        /*002e*/ 	.short	0x00ff


	//----- nvinfo : EIATTR_MERCURY_ISA_VERSION
	.align		4
        /*0030*/ 	.byte	0x03, 0x5f
        /*0032*/ 	.short	0x0101


	//----- nvinfo : EIATTR_VRC_CTA_INIT_COUNT
	.align		4
        /*0034*/ 	.byte	0x02, 0x4a
	.zero		1
	.zero		1


	//----- nvinfo : EIATTR_EXIT_INSTR_OFFSETS
	.align		4
        /*0038*/ 	.byte	0x04, 0x1c
        /*003a*/ 	.short	(.L_33 - .L_32)


	//   ....[0]....
.L_32:
        /*003c*/ 	.word	0x00000070


	//   ....[1]....
        /*0040*/ 	.word	0x000000d0


	//----- nvinfo : EIATTR_CBANK_PARAM_SIZE
	.align		4
.L_33:
        /*0044*/ 	.byte	0x03, 0x19
        /*0046*/ 	.short	0x000c


	//----- nvinfo : EIATTR_PARAM_CBANK
	.align		4
        /*0048*/ 	.byte	0x04, 0x0a
        /*004a*/ 	.short	(.L_35 - .L_34)
	.align		4
.L_34:
        /*004c*/ 	.word	index@(.nv.constant0._Z17memoryCheckKernelPfi)
        /*0050*/ 	.short	0x0380
        /*0052*/ 	.short	0x000c


	//----- nvinfo : EIATTR_SW_WAR
	.align		4
.L_35:
        /*0054*/ 	.byte	0x04, 0x36
        /*0056*/ 	.short	(.L_37 - .L_36)
.L_36:
        /*0058*/ 	.word	0x00000008
.L_37:


//--------------------- .nv.info._Z14profiledKernelPfS_i --------------------------
	.section	.nv.info._Z14profiledKernelPfS_i,"",@"SHT_CUDA_INFO"
	.sectionflags	@""
	.align	4


	//----- nvinfo : EIATTR_CUDA_API_VERSION
	.align		4
        /*0000*/ 	.byte	0x04, 0x37
        /*0002*/ 	.short	(.L_39 - .L_38)
.L_38:
        /*0004*/ 	.word	0x00000082


	//----- nvinfo : EIATTR_KPARAM_INFO
	.align		4
.L_39:
        /*0008*/ 	.byte	0x04, 0x17
        /*000a*/ 	.short	(.L_41 - .L_40)
.L_40:
        /*000c*/ 	.word	0x00000000
        /*0010*/ 	.short	0x0002
        /*0012*/ 	.short	0x0010
        /*0014*/ 	.byte	0x00, 0xf0, 0x11, 0x00


	//----- nvinfo : EIATTR_KPARAM_INFO
	.align		4
.L_41:
        /*0018*/ 	.byte	0x04, 0x17
        /*001a*/ 	.short	(.L_43 - .L_42)
.L_42:
        /*001c*/ 	.word	0x00000000
        /*0020*/ 	.short	0x0001
        /*0022*/ 	.short	0x0008
        /*0024*/ 	.byte	0x00, 0xf5, 0x21, 0x00


	//----- nvinfo : EIATTR_KPARAM_INFO
	.align		4
.L_43:
        /*0028*/ 	.byte	0x04, 0x17
        /*002a*/ 	.short	(.L_45 - .L_44)
.L_44:
        /*002c*/ 	.word	0x00000000
        /*0030*/ 	.short	0x0000
        /*0032*/ 	.short	0x0000
        /*0034*/ 	.byte	0x00, 0xf5, 0x21, 0x00


	//----- nvinfo : EIATTR_SPARSE_MMA_MASK
	.align		4
.L_45:
        /*0038*/ 	.byte	0x03, 0x50
        /*003a*/ 	.short	0x0000


	//----- nvinfo : EIATTR_MAXREG_COUNT
	.align		4
        /*003c*/ 	.byte	0x03, 0x1b
        /*003e*/ 	.short	0x00ff


	//----- nvinfo : EIATTR_MERCURY_ISA_VERSION
	.align		4
        /*0040*/ 	.byte	0x03, 0x5f
        /*0042*/ 	.short	0x0101


	//----- nvinfo : EIATTR_VRC_CTA_INIT_COUNT
	.align		4
        /*0044*/ 	.byte	0x02, 0x4a
	.zero		1
	.zero		1


	//----- nvinfo : EIATTR_EXIT_INSTR_OFFSETS
	.align		4
        /*0048*/ 	.byte	0x04, 0x1c
        /*004a*/ 	.short	(.L_47 - .L_46)


	//   ....[0]....
.L_46:
        /*004c*/ 	.word	0x00000070


	//   ....[1]....
        /*0050*/ 	.word	0x00000270


	//----- nvinfo : EIATTR_CRS_STACK_SIZE
	.align		4
.L_47:
        /*0054*/ 	.byte	0x04, 0x1e
        /*0056*/ 	.short	(.L_49 - .L_48)
.L_48:
        /*0058*/ 	.word	0x00000000


	//----- nvinfo : EIATTR_CBANK_PARAM_SIZE
	.align		4
.L_49:
        /*005c*/ 	.byte	0x03, 0x19
        /*005e*/ 	.short	0x0014


	//----- nvinfo : EIATTR_PARAM_CBANK
	.align		4
        /*0060*/ 	.byte	0x04, 0x0a
        /*0062*/ 	.short	(.L_51 - .L_50)
	.align		4
.L_50:
        /*0064*/ 	.word	index@(.nv.constant0._Z14profiledKernelPfS_i)
        /*0068*/ 	.short	0x0380
        /*006a*/ 	.short	0x0014


	//----- nvinfo : EIATTR_SW_WAR
	.align		4
.L_51:
        /*006c*/ 	.byte	0x04, 0x36
        /*006e*/ 	.short	(.L_53 - .L_52)
.L_52:
        /*0070*/ 	.word	0x00000008
.L_53:


//--------------------- .nv.info._Z17problematicKernelPfi --------------------------
	.section	.nv.info._Z17problematicKernelPfi,"",@"SHT_CUDA_INFO"
	.sectionflags	@""
	.align	4


	//----- nvinfo : EIATTR_CUDA_API_VERSION
	.align		4
        /*0000*/ 	.byte	0x04, 0x37
        /*0002*/ 	.short	(.L_55 - .L_54)
.L_54:
        /*0004*/ 	.word	0x00000082


	//----- nvinfo : EIATTR_KPARAM_INFO
	.align		4
.L_55:
        /*0008*/ 	.byte	0x04, 0x17
        /*000a*/ 	.short	(.L_57 - .L_56)
.L_56:
        /*000c*/ 	.word	0x00000000
        /*0010*/ 	.short	0x0001
        /*0012*/ 	.short	0x0008
        /*0014*/ 	.byte	0x00, 0xf0, 0x11, 0x00


	//----- nvinfo : EIATTR_KPARAM_INFO
	.align		4
.L_57:
        /*0018*/ 	.byte	0x04, 0x17
        /*001a*/ 	.short	(.L_59 - .L_58)
.L_58:
        /*001c*/ 	.word	0x00000000
        /*0020*/ 	.short	0x0000
        /*0022*/ 	.short	0x0000
        /*0024*/ 	.byte	0x00, 0xf5, 0x21, 0x00


	//----- nvinfo : EIATTR_SPARSE_MMA_MASK
	.align		4
.L_59:
        /*0028*/ 	.byte	0x03, 0x50
        /*002a*/ 	.short	0x0000


	//----- nvinfo : EIATTR_MAXREG_COUNT
	.align		4
        /*002c*/ 	.byte	0x03, 0x1b
        /*002e*/ 	.short	0x00ff


	//----- nvinfo : EIATTR_MERCURY_ISA_VERSION
	.align		4
        /*0030*/ 	.byte	0x03, 0x5f
        /*0032*/ 	.short	0x0101


	//----- nvinfo : EIATTR_VRC_CTA_INIT_COUNT
	.align		4
        /*0034*/ 	.byte	0x02, 0x4a
	.zero		1
	.zero		1


	//----- nvinfo : EIATTR_EXIT_INSTR_OFFSETS
	.align		4
        /*0038*/ 	.byte	0x04, 0x1c
        /*003a*/ 	.short	(.L_61 - .L_60)


	//   ....[0]....
.L_60:
        /*003c*/ 	.word	0x00000080


	//   ....[1]....
        /*0040*/ 	.word	0x00000100


	//----- nvinfo : EIATTR_CBANK_PARAM_SIZE
	.align		4
.L_61:
        /*0044*/ 	.byte	0x03, 0x19
        /*0046*/ 	.short	0x000c


	//----- nvinfo : EIATTR_PARAM_CBANK
	.align		4
        /*0048*/ 	.byte	0x04, 0x0a
        /*004a*/ 	.short	(.L_63 - .L_62)
	.align		4
.L_62:
        /*004c*/ 	.word	index@(.nv.constant0._Z17problematicKernelPfi)
        /*0050*/ 	.short	0x0380
        /*0052*/ 	.short	0x000c


	//----- nvinfo : EIATTR_SW_WAR
	.align		4
.L_63:
        /*0054*/ 	.byte	0x04, 0x36
        /*0056*/ 	.short	(.L_65 - .L_64)
.L_64:
        /*0058*/ 	.word	0x00000008
.L_65:


//--------------------- .nv.info._Z11debugKernelPfi --------------------------
	.section	.nv.info._Z11debugKernelPfi,"",@"SHT_CUDA_INFO"
	.sectionflags	@""
	.align	4


	//----- nvinfo : EIATTR_CUDA_API_VERSION
	.align		4
        /*0000*/ 	.byte	0x04, 0x37
        /*0002*/ 	.short	(.L_67 - .L_66)
.L_66:
        /*0004*/ 	.word	0x00000082


	//----- nvinfo : EIATTR_KPARAM_INFO
	.align		4
.L_67:
        /*0008*/ 	.byte	0x04, 0x17
        /*000a*/ 	.short	(.L_69 - .L_68)
.L_68:
        /*000c*/ 	.word	0x00000000
        /*0010*/ 	.short	0x0001
        /*0012*/ 	.short	0x0008
        /*0014*/ 	.byte	0x00, 0xf0, 0x11, 0x00


	//----- nvinfo : EIATTR_KPARAM_INFO
	.align		4
.L_69:
        /*0018*/ 	.byte	0x04, 0x17
        /*001a*/ 	.short	(.L_71 - .L_70)
.L_70:
        /*001c*/ 	.word	0x00000000
        /*0020*/ 	.short	0x0000
        /*0022*/ 	.short	0x0000
        /*0024*/ 	.byte	0x00, 0xf5, 0x21, 0x00


	//----- nvinfo : EIATTR_SPARSE_MMA_MASK
	.align		4
.L_71:
        /*0028*/ 	.byte	0x03, 0x50
        /*002a*/ 	.short	0x0000


	//----- nvinfo : EIATTR_MAXREG_COUNT
	.align		4
        /*002c*/ 	.byte	0x03, 0x1b
        /*002e*/ 	.short	0x00ff


	//----- nvinfo : EIATTR_MERCURY_ISA_VERSION
	.align		4
        /*0030*/ 	.byte	0x03, 0x5f
        /*0032*/ 	.short	0x0101


	//----- nvinfo : EIATTR_VRC_CTA_INIT_COUNT
	.align		4
        /*0034*/ 	.byte	0x02, 0x4a
	.zero		1
	.zero		1


	//----- nvinfo : EIATTR_EXIT_INSTR_OFFSETS
	.align		4
        /*0038*/ 	.byte	0x04, 0x1c
        /*003a*/ 	.short	(.L_73 - .L_72)


	//   ....[0]....
.L_72:
        /*003c*/ 	.word	0x00000070


	//   ....[1]....
        /*0040*/ 	.word	0x000000f0


	//----- nvinfo : EIATTR_CBANK_PARAM_SIZE
	.align		4
.L_73:
        /*0044*/ 	.byte	0x03, 0x19
        /*0046*/ 	.short	0x000c


	//----- nvinfo : EIATTR_PARAM_CBANK
	.align		4
        /*0048*/ 	.byte	0x04, 0x0a
        /*004a*/ 	.short	(.L_75 - .L_74)
	.align		4
.L_74:
        /*004c*/ 	.word	index@(.nv.constant0._Z11debugKernelPfi)
        /*0050*/ 	.short	0x0380
        /*0052*/ 	.short	0x000c


	//----- nvinfo : EIATTR_SW_WAR
	.align		4
.L_75:
        /*0054*/ 	.byte	0x04, 0x36
        /*0056*/ 	.short	(.L_77 - .L_76)
.L_76:
        /*0058*/ 	.word	0x00000008
.L_77:


//--------------------- .nv.callgraph             --------------------------
	.section	.nv.callgraph,"",@"SHT_CUDA_CALLGRAPH"
	.align	4
	.sectionentsize	8
	.align		4
        /*0000*/ 	.word	0x00000000
	.align		4
        /*0004*/ 	.word	0xffffffff
	.align		4
        /*0008*/ 	.word	0x00000000
	.align		4
        /*000c*/ 	.word	0xfffffffe
	.align		4
        /*0010*/ 	.word	0x00000000
	.align		4
        /*0014*/ 	.word	0xfffffffd
	.align		4
        /*0018*/ 	.word	0x00000000
	.align		4
        /*001c*/ 	.word	0xfffffffc


//--------------------- .text._Z17memoryCheckKernelPfi --------------------------
	.section	.text._Z17memoryCheckKernelPfi,"ax",@progbits
	.align	128
        .global         _Z17memoryCheckKernelPfi
        .type           _Z17memoryCheckKernelPfi,@function
        .size           _Z17memoryCheckKernelPfi,(.L_x_9 - _Z17memoryCheckKernelPfi)
        .other          _Z17memoryCheckKernelPfi,@"STO_CUDA_ENTRY STV_DEFAULT"
_Z17memoryCheckKernelPfi:
.text._Z17memoryCheckKernelPfi:
[----:B------:R-:W-:Y:S01]  /*0000*/  LDC R1, c[0x0][0x37c] ;  /* 0x0000df00ff017b82 */ /* 0x000fe20000000800 */
[----:B------:R-:W0:Y:S07]  /*0010*/  S2R R0, SR_TID.X ;  /* 0x0000000000007919 */ /* 0x000e2e0000002100 */
[----:B------:R-:W0:Y:S01]  /*0020*/  S2UR UR4, SR_CTAID.X ;  /* 0x00000000000479c3 */ /* 0x000e220000002500 */
[----:B------:R-:W1:Y:S07]  /*0030*/  LDCU UR5, c[0x0][0x388] ;  /* 0x00007100ff0577ac */ /* 0x000e6e0008000800 */
[----:B------:R-:W0:Y:S02]  /*0040*/  LDC R5, c[0x0][0x360] ;  /* 0x0000d800ff057b82 */ /* 0x000e240000000800 */
[----:B0-----:R-:W-:-:S05]  /*0050*/  IMAD R5, R5, UR4, R0 ;  /* 0x0000000405057c24 */ /* 0x001fca000f8e0200 */
[----:B-1----:R-:W-:-:S13]  /*0060*/  ISETP.GE.AND P0, PT, R5, UR5, PT ;  /* 0x0000000505007c0c */ /* 0x002fda000bf06270 */
[----:B------:R-:W-:Y:S05]  /*0070*/  @P0 EXIT ;  /* 0x000000000000094d */ /* 0x000fea0003800000 */
[----:B------:R-:W0:Y:S01]  /*0080*/  LDC.64 R2, c[0x0][0x380] ;  /* 0x0000e000ff027b82 */ /* 0x000e220000000a00 */
[----:B------:R-:W1:Y:S01]  /*0090*/  LDCU.64 UR4, c[0x0][0x358] ;  /* 0x00006b00ff0477ac */ /* 0x000e620008000a00 */
[----:B------:R-:W-:Y:S01]  /*00a0*/  I2FP.F32.S32 R7, R5 ;  /* 0x0000000500077245 */ /* 0x000fe20000201400 */
[----:B0-----:R-:W-:-:S05]  /*00b0*/  IMAD.WIDE R2, R5, 0x4, R2 ;  /* 0x0000000405027825 */ /* 0x001fca00078e0202 */
[----:B-1----:R-:W-:Y:S01]  /*00c0*/  STG.E desc[UR4][R2.64], R7 ;  /* 0x0000000702007986 */ /* 0x002fe2000c101904 */
[----:B------:R-:W-:Y:S05]  /*00d0*/  EXIT ;  /* 0x000000000000794d */ /* 0x000fea0003800000 */
.L_x_0:
[----:B------:R-:W-:-:S00]  /*00e0*/  BRA `(.L_x_0) ;  /* 0xfffffffc00fc7947 */ /* 0x000fc0000383ffff */
[----:B------:R-:W-:-:S00]  /*00f0*/  NOP ;  /* 0x0000000000007918 */ /* 0x000fc00000000000 */
        /* <DEDUP_REMOVED lines=8> */
.L_x_9:


//--------------------- .text._Z14profiledKernelPfS_i --------------------------
	.section	.text._Z14profiledKernelPfS_i,"ax",@progbits
	.align	128
        .global         _Z14profiledKernelPfS_i
        .type           _Z14profiledKernelPfS_i,@function
        .size           _Z14profiledKernelPfS_i,(.L_x_8 - _Z14profiledKernelPfS_i)
        .other          _Z14profiledKernelPfS_i,@"STO_CUDA_ENTRY STV_DEFAULT"
_Z14profiledKernelPfS_i:
.text._Z14profiledKernelPfS_i:
        /* <DEDUP_REMOVED lines=10> */
[----:B0-----:R-:W-:-:S05]  /*00a0*/  IMAD.WIDE R4, R2, 0x4, R4 ;  /* 0x0000000402047825 */ /* 0x001fca00078e0204 */
[----:B-1----:R-:W2:Y:S01]  /*00b0*/  LDG.E R0, desc[UR4][R4.64] ;  /* 0x0000000404007981 */ /* 0x002ea2000c1e1900 */
[----:B------:R-:W-:Y:S01]  /*00c0*/  BSSY.RECONVERGENT B0, `(.L_x_1) ;  /* 0x000000c000007945 */ /* 0x000fe20003800200 */
[----:B--2---:R-:W-:Y:S01]  /*00d0*/  IADD3 R6, PT, PT, R0, -0xd000000, RZ ;  /* 0xf300000000067810 */ /* 0x004fe20007ffe0ff */
[----:B------:R0:W1:Y:S03]  /*00e0*/  MUFU.RSQ R3, R0 ;  /* 0x0000000000037308 */ /* 0x0000660000001400 */
[----:B------:R-:W-:-:S13]  /*00f0*/  ISETP.GT.U32.AND P0, PT, R6, 0x727fffff, PT ;  /* 0x727fffff0600780c */ /* 0x000fda0003f04070 */
[----:B0-----:R-:W-:Y:S05]  /*0100*/  @!P0 BRA `(.L_x_2) ;  /* 0x00000000000c8947 */ /* 0x001fea0003800000 */
[----:B------:R-:W-:-:S07]  /*0110*/  MOV R8, 0x130 ;  /* 0x0000013000087802 */ /* 0x000fce0000000f00 */
[----:B-1----:R-:W-:Y:S05]  /*0120*/  CALL.REL.NOINC `($__internal_0_$__cuda_sm20_sqrt_rn_f32_slowpath) ;  /* 0x0000000000547944 */ /* 0x002fea0003c00000 */
[----:B------:R-:W-:Y:S05]  /*0130*/  BRA `(.L_x_3) ;  /* 0x0000000000107947 */ /* 0x000fea0003800000 */
.L_x_2:
[----:B-1----:R-:W-:Y:S01]  /*0140*/  FMUL.FTZ R5, R0, R3 ;  /* 0x0000000300057220 */ /* 0x002fe20000410000 */
[----:B------:R-:W-:-:S03]  /*0150*/  FMUL.FTZ R3, R3, 0.5 ;  /* 0x3f00000003037820 */ /* 0x000fc60000410000 */
[----:B------:R-:W-:-:S04]  /*0160*/  FFMA R4, -R5, R5, R0 ;  /* 0x0000000505047223 */ /* 0x000fc80000000100 */
[----:B------:R-:W-:-:S07]  /*0170*/  FFMA R3, R4, R3, R5 ;  /* 0x0000000304037223 */ /* 0x000fce0000000005 */
.L_x_3:
[----:B------:R-:W-:Y:S05]  /*0180*/  BSYNC.RECONVERGENT B0 ;  /* 0x0000000000007941 */ /* 0x000fea0003800200 */
.L_x_1:
[----:B------:R-:W-:Y:S01]  /*0190*/  HFMA2 R5, -RZ, RZ, 0.96630859375, -0.0022525787353515625 ;  /* 0x3bbb989dff057431 */ /* 0x000fe200000001ff */
[----:B------:R-:W-:-:S04]  /*01a0*/  MOV R7, 0x437c0000 ;  /* 0x437c000000077802 */ /* 0x000fc80000000f00 */
[----:B------:R-:W-:-:S04]  /*01b0*/  FFMA.SAT R4, R0, -R5, 0.5 ;  /* 0x3f00000000047423 */ /* 0x000fc80000002805 */
[----:B------:R-:W-:Y:S02]  /*01c0*/  FFMA.RM R6, R4, R7, 12582913 ;  /* 0x4b40000104067423 */ /* 0x000fe40000004007 */
[----:B------:R-:W0:Y:S02]  /*01d0*/  LDC.64 R4, c[0x0][0x388] ;  /* 0x0000e200ff047b82 */ /* 0x000e240000000a00 */
[C---:B------:R-:W-:Y:S01]  /*01e0*/  FADD R7, R6.reuse, -12583039 ;  /* 0xcb40007f06077421 */ /* 0x040fe20000000000 */
[----:B------:R-:W-:-:S03]  /*01f0*/  SHF.L.U32 R9, R6, 0x17, RZ ;  /* 0x0000001706097819 */ /* 0x000fc600000006ff */
[----:B------:R-:W-:-:S04]  /*0200*/  FFMA R7, R0, -1.4426950216293334961, -R7 ;  /* 0xbfb8aa3b00077823 */ /* 0x000fc80000000807 */
[C---:B------:R-:W-:Y:S01]  /*0210*/  FFMA R7, R0.reuse, -1.925963033500011079e-08, R7 ;  /* 0xb2a5706000077823 */ /* 0x040fe20000000007 */
[----:B------:R-:W-:-:S05]  /*0220*/  FFMA R0, R0, R0, R3 ;  /* 0x0000000000007223 */ /* 0x000fca0000000003 */
[----:B------:R-:W1:Y:S01]  /*0230*/  MUFU.EX2 R7, R7 ;  /* 0x0000000700077308 */ /* 0x000e620000000800 */
[----:B0-----:R-:W-:-:S04]  /*0240*/  IMAD.WIDE R2, R2, 0x4, R4 ;  /* 0x0000000402027825 */ /* 0x001fc800078e0204 */
[----:B-1----:R-:W-:-:S05]  /*0250*/  FFMA R9, R9, R7, R0 ;  /* 0x0000000709097223 */ /* 0x002fca0000000000 */
[----:B------:R-:W-:Y:S01]  /*0260*/  STG.E desc[UR4][R2.64], R9 ;  /* 0x0000000902007986 */ /* 0x000fe2000c101904 */
[----:B------:R-:W-:Y:S05]  /*0270*/  EXIT ;  /* 0x000000000000794d */ /* 0x000fea0003800000 */
        .weak           $__internal_0_$__cuda_sm20_sqrt_rn_f32_slowpath
        .type           $__internal_0_$__cuda_sm20_sqrt_rn_f32_slowpath,@function
        .size           $__internal_0_$__cuda_sm20_sqrt_rn_f32_slowpath,(.L_x_8 - $__internal_0_$__cuda_sm20_sqrt_rn_f32_slowpath)
$__internal_0_$__cuda_sm20_sqrt_rn_f32_slowpath:
[----:B------:R-:W-:-:S13]  /*0280*/  LOP3.LUT P0, RZ, R0, 0x7fffffff, RZ, 0xc0, !PT ;  /* 0x7fffffff00ff7812 */ /* 0x000fda000780c0ff */
[----:B------:R-:W-:Y:S01]  /*0290*/  @!P0 MOV R3, R0 ;  /* 0x0000000000038202 */ /* 0x000fe20000000f00 */
[----:B------:R-:W-:Y:S06]  /*02a0*/  @!P0 BRA `(.L_x_4) ;  /* 0x0000000000408947 */ /* 0x000fec0003800000 */
[----:B------:R-:W-:-:S13]  /*02b0*/  FSETP.GEU.FTZ.AND P0, PT, R0, RZ, PT ;  /* 0x000000ff0000720b */ /* 0x000fda0003f1e000 */
[----:B------:R-:W-:Y:S01]  /*02c0*/  @!P0 MOV R3, 0x7fffffff ;  /* 0x7fffffff00038802 */ /* 0x000fe20000000f00 */
[----:B------:R-:W-:Y:S06]  /*02d0*/  @!P0 BRA `(.L_x_4) ;  /* 0x0000000000348947 */ /* 0x000fec0003800000 */
[----:B------:R-:W-:-:S13]  /*02e0*/  FSETP.GTU.FTZ.AND P0, PT, |R0|, +INF , PT ;  /* 0x7f8000000000780b */ /* 0x000fda0003f1c200 */
[----:B------:R-:W-:Y:S01]  /*02f0*/  @P0 FADD.FTZ R3, R0, 1 ;  /* 0x3f80000000030421 */ /* 0x000fe20000010000 */
[----:B------:R-:W-:Y:S06]  /*0300*/  @P0 BRA `(.L_x_4) ;  /* 0x0000000000280947 */ /* 0x000fec0003800000 */
[----:B------:R-:W-:-:S13]  /*0310*/  FSETP.NEU.FTZ.AND P0, PT, |R0|, +INF , PT ;  /* 0x7f8000000000780b */ /* 0x000fda0003f1d200 */
[----:B------:R-:W-:-:S04]  /*0320*/  @P0 FFMA R4, R0, 1.84467440737095516160e+19, RZ ;  /* 0x5f80000000040823 */ /* 0x000fc800000000ff */
[----:B------:R-:W0:Y:S02]  /*0330*/  @P0 MUFU.RSQ R3, R4 ;  /* 0x0000000400030308 */ /* 0x000e240000001400 */
[----:B0-----:R-:W-:Y:S01]  /*0340*/  @P0 FMUL.FTZ R5, R4, R3 ;  /* 0x0000000304050220 */ /* 0x001fe20000410000 */
[----:B------:R-:W-:Y:S01]  /*0350*/  @P0 FMUL.FTZ R7, R3, 0.5 ;  /* 0x3f00000003070820 */ /* 0x000fe20000410000 */
[----:B------:R-:W-:Y:S02]  /*0360*/  @!P0 MOV R3, R0 ;  /* 0x0000000000038202 */ /* 0x000fe40000000f00 */
[----:B------:R-:W-:-:S04]  /*0370*/  @P0 FADD.FTZ R6, -R5, -RZ ;  /* 0x800000ff05060221 */ /* 0x000fc80000010100 */
[----:B------:R-:W-:-:S04]  /*0380*/  @P0 FFMA R6, R5, R6, R4 ;  /* 0x0000000605060223 */ /* 0x000fc80000000004 */
[----:B------:R-:W-:-:S04]  /*0390*/  @P0 FFMA R6, R6, R7, R5 ;  /* 0x0000000706060223 */ /* 0x000fc80000000005 */
[----:B------:R-:W-:-:S07]  /*03a0*/  @P0 FMUL.FTZ R3, R6, 2.3283064365386962891e-10 ;  /* 0x2f80000006030820 */ /* 0x000fce0000410000 */
.L_x_4:
[----:B------:R-:W-:Y:S01]  /*03b0*/  HFMA2 R5, -RZ, RZ, 0, 0 ;  /* 0x00000000ff057431 */ /* 0x000fe200000001ff */
[----:B------:R-:W-:-:S04]  /*03c0*/  MOV R4, R8 ;  /* 0x0000000800047202 */ /* 0x000fc80000000f00 */
[----:B------:R-:W-:Y:S05]  /*03d0*/  RET.REL.NODEC R4 `(_Z14profiledKernelPfS_i) ;  /* 0xfffffffc04087950 */ /* 0x000fea0003c3ffff */
.L_x_5:
        /* <DEDUP_REMOVED lines=10> */
.L_x_8:


//--------------------- .text._Z17problematicKernelPfi --------------------------
	.section	.text._Z17problematicKernelPfi,"ax",@progbits
	.align	128
        .global         _Z17problematicKernelPfi
        .type           _Z17problematicKernelPfi,@function
        .size           _Z17problematicKernelPfi,(.L_x_11 - _Z17problematicKernelPfi)
        .other          _Z17problematicKernelPfi,@"STO_CUDA_ENTRY STV_DEFAULT"
_Z17problematicKernelPfi:
.text._Z17problematicKernelPfi:
[----:B------:R-:W-:Y:S01]  /*0000*/  LDC R1, c[0x0][0x37c] ;  /* 0x0000df00ff017b82 */ /* 0x000fe20000000800 */
[----:B------:R-:W0:Y:S07]  /*0010*/  S2R R0, SR_TID.X ;  /* 0x0000000000007919 */ /* 0x000e2e0000002100 */
[----:B------:R-:W0:Y:S01]  /*0020*/  S2UR UR4, SR_CTAID.X ;  /* 0x00000000000479c3 */ /* 0x000e220000002500 */
[----:B------:R-:W1:Y:S07]  /*0030*/  LDCU UR5, c[0x0][0x388] ;  /* 0x00007100ff0577ac */ /* 0x000e6e0008000800 */
[----:B------:R-:W0:Y:S02]  /*0040*/  LDC R5, c[0x0][0x360] ;  /* 0x0000d800ff057b82 */ /* 0x000e240000000800 */
[----:B0-----:R-:W-:-:S05]  /*0050*/  IMAD R5, R5, UR4, R0 ;  /* 0x0000000405057c24 */ /* 0x001fca000f8e0200 */
[----:B------:R-:W-:-:S04]  /*0060*/  VIADDMNMX R0, R5, 0x1, R5, !PT ;  /* 0x0000000105007846 */ /* 0x000fc80007800105 */
[----:B-1----:R-:W-:-:S13]  /*0070*/  ISETP.GE.AND P0, PT, R0, UR5, PT ;  /* 0x0000000500007c0c */ /* 0x002fda000bf06270 */
[----:B------:R-:W-:Y:S05]  /*0080*/  @P0 EXIT ;  /* 0x000000000000094d */ /* 0x000fea0003800000 */
[----:B------:R-:W0:Y:S01]  /*0090*/  LDC.64 R2, c[0x0][0x380] ;  /* 0x0000e000ff027b82 */ /* 0x000e220000000a00 */
[----:B------:R-:W1:Y:S01]  /*00a0*/  LDCU.64 UR4, c[0x0][0x358] ;  /* 0x00006b00ff0477ac */ /* 0x000e620008000a00 */
[----:B0-----:R-:W-:-:S05]  /*00b0*/  IMAD.WIDE R2, R5, 0x4, R2 ;  /* 0x0000000405027825 */ /* 0x001fca00078e0202 */
[----:B-1----:R-:W2:Y:S04]  /*00c0*/  LDG.E R0, desc[UR4][R2.64] ;  /* 0x0000000402007981 */ /* 0x002ea8000c1e1900 */
[----:B------:R-:W2:Y:S02]  /*00d0*/  LDG.E R5, desc[UR4][R2.64+0x4] ;  /* 0x0000040402057981 */ /* 0x000ea4000c1e1900 */
[----:B--2---:R-:W-:-:S05]  /*00e0*/  FADD R5, R0, R5 ;  /* 0x0000000500057221 */ /* 0x004fca0000000000 */
[----:B------:R-:W-:Y:S01]  /*00f0*/  STG.E desc[UR4][R2.64], R5 ;  /* 0x0000000502007986 */ /* 0x000fe2000c101904 */
[----:B------:R-:W-:Y:S05]  /*0100*/  EXIT ;  /* 0x000000000000794d */ /* 0x000fea0003800000 */
.L_x_6:
        /* <DEDUP_REMOVED lines=15> */
.L_x_11:


//--------------------- .text._Z11debugKernelPfi  --------------------------
	.section	.text._Z11debugKernelPfi,"ax",@progbits
	.align	128
        .global         _Z11debugKernelPfi
        .type           _Z11debugKernelPfi,@function
        .size           _Z11debugKernelPfi,(.L_x_12 - _Z11debugKernelPfi)
        .other          _Z11debugKernelPfi,@"STO_CUDA_ENTRY STV_DEFAULT"
_Z11debugKernelPfi:
.text._Z11debugKernelPfi:
        /* <DEDUP_REMOVED lines=12> */
[----:B------:R-:W-:-:S05]  /*00c0*/  HFMA2 R5, -RZ, RZ, 2, 0 ;  /* 0x40000000ff057431 */ /* 0x000fca00000001ff */
[----:B--2---:R-:W-:-:S05]  /*00d0*/  FFMA R5, R0, R5, 1 ;  /* 0x3f80000000057423 */ /* 0x004fca0000000005 */
[----:B------:R-:W-:Y:S01]  /*00e0*/  STG.E desc[UR4][R2.64], R5 ;  /* 0x0000000502007986 */ /* 0x000fe2000c101904 */
[----:B------:R-:W-:Y:S05]  /*00f0*/  EXIT ;  /* 0x000000000000794d */ /* 0x000fea0003800000 */
.L_x_7:
        /* <DEDUP_REMOVED lines=16> */
.L_x_12:


//--------------------- .nv.shared.reserved.0     --------------------------
	.section	.nv.shared.reserved.0,"aw",@nobits
	.weak		__nv_reservedSMEM_offset_0_alias
	.size		__nv_reservedSMEM_offset_0_alias, 0, 64
	.other		__nv_reservedSMEM_offset_0_alias,@"STO_CUDA_RESERVED_SHARED STV_DEFAULT"
__nv_reservedSMEM_offset_0_alias:
	.zero		0
	.zero		64


//--------------------- .nv.constant0._Z17memoryCheckKernelPfi --------------------------
	.section	.nv.constant0._Z17memoryCheckKernelPfi,"a",@progbits
	.sectionflags	@""
	.align	4
.nv.constant0._Z17memoryCheckKernelPfi:
	.zero		908


//--------------------- .nv.constant0._Z14profiledKernelPfS_i --------------------------
	.section	.nv.constant0._Z14profiledKernelPfS_i,"a",@progbits
	.sectionflags	@""
	.align	4
.nv.constant0._Z14profiledKernelPfS_i:
	.zero		916


//--------------------- .nv.constant0._Z17problematicKernelPfi --------------------------
	.section	.nv.constant0._Z17problematicKernelPfi,"a",@progbits
	.sectionflags	@""
	.align	4
.nv.constant0._Z17problematicKernelPfi:
	.zero		908


//--------------------- .nv.constant0._Z11debugKernelPfi --------------------------
	.section	.nv.constant0._Z11debugKernelPfi,"a",@progbits
	.sectionflags	@""
	.align	4
.nv.constant0._Z11debugKernelPfi:
	.zero		908


//--------------------- SYMBOLS --------------------------

	.type		.nv.reservedSmem.offset0,@object
	.size		.nv.reservedSmem.offset0,0x4
